//
// Generated by NVIDIA NVVM Compiler
//
// Compiler Build ID: CL-36424714
// Cuda compilation tools, release 13.0, V13.0.88
// Based on NVVM 20.0.0
//

.version 9.0
.target sm_100
.address_size 64

	// .globl	_Z9block_sumPKfPfm
.extern .shared .align 16 .b8 sdata[];

.visible .entry _Z9block_sumPKfPfm(
	.param .u64 .ptr .align 1 _Z9block_sumPKfPfm_param_0,
	.param .u64 .ptr .align 1 _Z9block_sumPKfPfm_param_1,
	.param .u64 _Z9block_sumPKfPfm_param_2
)
{
	.reg .pred 	%p<6>;
	.reg .b32 	%r<13>;
	.reg .b32 	%f<9>;
	.reg .b64 	%rd<11>;

	ld.param.u64 	%rd2, [_Z9block_sumPKfPfm_param_0];
	ld.param.u64 	%rd3, [_Z9block_sumPKfPfm_param_1];
	ld.param.u64 	%rd4, [_Z9block_sumPKfPfm_param_2];
	mov.u32 	%r1, %ctaid.x;
	mov.u32 	%r12, %ntid.x;
	mov.u32 	%r3, %tid.x;
	mad.lo.s32 	%r7, %r1, %r12, %r3;
	cvt.u64.u32 	%rd1, %r7;
	setp.le.u64 	%p1, %rd4, %rd1;
	mov.f32 	%f8, 0f00000000;
	@%p1 bra 	$L__BB0_2;
	cvta.to.global.u64 	%rd5, %rd2;
	shl.b64 	%rd6, %rd1, 2;
	add.s64 	%rd7, %rd5, %rd6;
	ld.global.f32 	%f8, [%rd7];
$L__BB0_2:
	shl.b32 	%r8, %r3, 2;
	mov.u32 	%r9, sdata;
	add.s32 	%r4, %r9, %r8;
	st.shared.f32 	[%r4], %f8;
	bar.sync 	0;
	setp.lt.u32 	%p2, %r12, 2;
	@%p2 bra 	$L__BB0_6;
$L__BB0_3:
	shr.u32 	%r6, %r12, 1;
	setp.ge.u32 	%p3, %r3, %r6;
	@%p3 bra 	$L__BB0_5;
	shl.b32 	%r10, %r6, 2;
	add.s32 	%r11, %r4, %r10;
	ld.shared.f32 	%f4, [%r11];
	ld.shared.f32 	%f5, [%r4];
	add.f32 	%f6, %f4, %f5;
	st.shared.f32 	[%r4], %f6;
$L__BB0_5:
	bar.sync 	0;
	setp.gt.u32 	%p4, %r12, 3;
	mov.u32 	%r12, %r6;
	@%p4 bra 	$L__BB0_3;
$L__BB0_6:
	setp.ne.s32 	%p5, %r3, 0;
	@%p5 bra 	$L__BB0_8;
	ld.shared.f32 	%f7, [sdata];
	cvta.to.global.u64 	%rd8, %rd3;
	mul.wide.u32 	%rd9, %r1, 4;
	add.s64 	%rd10, %rd8, %rd9;
	st.global.f32 	[%rd10], %f7;
$L__BB0_8:
	ret;

}


// ===== COMPILED SASS (sm_100) =====

	.target	sm_100

	.elftype	@"ET_EXEC"


//--------------------- .note.nv.tkinfo           --------------------------
	.section	.note.nv.tkinfo,"",@"SHT_NOTE"
	.sectionflags	@"SHF_NOTE_NV_TKINFO"
	.tkinfo
        /*0018*/ 	.word	0x00000002
        /*0030*/ 	.string	""
        /*0030*/ 	.string	"ptxas"
        /*0030*/ 	.string	"Cuda compilation tools, release 13.0, V13.0.88"
        /*0030*/ 	.string	"Build cuda_13.0.r13.0/compiler.36424714_0"
        /*0030*/ 	.string	"-arch sm_100 -m 64 "



//--------------------- .note.nv.cuinfo           --------------------------
	.section	.note.nv.cuinfo,"",@"SHT_NOTE"
	.sectionflags	@"SHF_NOTE_NV_CUINFO"
        /*0018*/ 	.short	0x0002
        /*001a*/ 	.short	0x0064
        /*001c*/ 	.short	0x0082
	.zero		2


//--------------------- .nv.info                  --------------------------
	.section	.nv.info,"",@"SHT_CUDA_INFO"
	.align	4


	//----- nvinfo : EIATTR_REGCOUNT
	.align		4
        /*0000*/ 	.byte	0x04, 0x2f
        /*0002*/ 	.short	(.L_1 - .L_0)
	.align		4
.L_0:
        /*0004*/ 	.word	index@(_Z9block_sumPKfPfm)
        /*0008*/ 	.word	0x0000000b


	//----- nvinfo : EIATTR_FRAME_SIZE
	.align		4
.L_1:
        /*000c*/ 	.byte	0x04, 0x11
        /*000e*/ 	.short	(.L_3 - .L_2)
	.align		4
.L_2:
        /*0010*/ 	.word	index@(_Z9block_sumPKfPfm)
        /*0014*/ 	.word	0x00000000


	//----- nvinfo : EIATTR_MIN_STACK_SIZE
	.align		4
.L_3:
        /*0018*/ 	.byte	0x04, 0x12
        /*001a*/ 	.short	(.L_5 - .L_4)
	.align		4
.L_4:
        /*001c*/ 	.word	index@(_Z9block_sumPKfPfm)
        /*0020*/ 	.word	0x00000000
.L_5:


//--------------------- .nv.compat                --------------------------
	.section	.nv.compat,"",@"SHT_CUDA_COMPAT_INFO"
	.align	4
        /*0000*/ 	.byte	0x02, 0x09, 0x00, 0x00, 0x02, 0x02, 0x01, 0x00, 0x02, 0x05, 0x05, 0x00, 0x03, 0x07, 0x01, 0x01
        /*0010*/ 	.byte	0x02, 0x03, 0x00, 0x00, 0x02, 0x06, 0x01, 0x00, 0x04, 0x0b, 0x08, 0x00, 0x09, 0x00, 0x00, 0x00
        /*0020*/ 	.byte	0x00, 0x00, 0x00, 0x00


//--------------------- .nv.info._Z9block_sumPKfPfm --------------------------
	.section	.nv.info._Z9block_sumPKfPfm,"",@"SHT_CUDA_INFO"
	.sectionflags	@""
	.align	4


	//----- nvinfo : EIATTR_CUDA_API_VERSION
	.align		4
        /*0000*/ 	.byte	0x04, 0x37
        /*0002*/ 	.short	(.L_7 - .L_6)
.L_6:
        /*0004*/ 	.word	0x00000082


	//----- nvinfo : EIATTR_KPARAM_INFO
	.align		4
.L_7:
        /*0008*/ 	.byte	0x04, 0x17
        /*000a*/ 	.short	(.L_9 - .L_8)
.L_8:
        /*000c*/ 	.word	0x00000000
        /*0010*/ 	.short	0x0002
        /*0012*/ 	.short	0x0010
        /*0014*/ 	.byte	0x00, 0xf0, 0x21, 0x00


	//----- nvinfo : EIATTR_KPARAM_INFO
	.align		4
.L_9:
        /*0018*/ 	.byte	0x04, 0x17
        /*001a*/ 	.short	(.L_11 - .L_10)
.L_10:
        /*001c*/ 	.word	0x00000000
        /*0020*/ 	.short	0x0001
        /*0022*/ 	.short	0x0008
        /*0024*/ 	.byte	0x00, 0xf5, 0x21, 0x00


	//----- nvinfo : EIATTR_KPARAM_INFO
	.align		4
.L_11:
        /*0028*/ 	.byte	0x04, 0x17
        /*002a*/ 	.short	(.L_13 - .L_12)
.L_12:
        /*002c*/ 	.word	0x00000000
        /*0030*/ 	.short	0x0000
        /*0032*/ 	.short	0x0000
        /*0034*/ 	.byte	0x00, 0xf5, 0x21, 0x00


	//----- nvinfo : EIATTR_SPARSE_MMA_MASK
	.align		4
.L_13:
        /*0038*/ 	.byte	0x03, 0x50
        /*003a*/ 	.short	0x0000


	//----- nvinfo : EIATTR_MAXREG_COUNT
	.align		4
        /*003c*/ 	.byte	0x03, 0x1b
        /*003e*/ 	.short	0x00ff


	//----- nvinfo : EIATTR_NUM_BARRIERS
	.align		4
        /*0040*/ 	.byte	0x02, 0x4c
        /*0042*/ 	.byte	0x01
	.zero		1


	//----- nvinfo : EIATTR_MERCURY_ISA_VERSION
	.align		4
        /*0044*/ 	.byte	0x03, 0x5f
        /*0046*/ 	.short	0x0101


	//----- nvinfo : EIATTR_VRC_CTA_INIT_COUNT
	.align		4
        /*0048*/ 	.byte	0x02, 0x4a
	.zero		1
	.zero		1


	//----- nvinfo : EIATTR_EXIT_INSTR_OFFSETS
	.align		4
        /*004c*/ 	.byte	0x04, 0x1c
        /*004e*/ 	.short	(.L_15 - .L_14)


	//   ....[0]....
.L_14:
        /*0050*/ 	.word	0x00000230


	//   ....[1]....
        /*0054*/ 	.word	0x000002b0


	//----- nvinfo : EIATTR_CBANK_PARAM_SIZE
	.align		4
.L_15:
        /*0058*/ 	.byte	0x03, 0x19
        /*005a*/ 	.short	0x0018


	//----- nvinfo : EIATTR_PARAM_CBANK
	.align		4
        /*005c*/ 	.byte	0x04, 0x0a
        /*005e*/ 	.short	(.L_17 - .L_16)
	.align		4
.L_16:
        /*0060*/ 	.word	index@(.nv.constant0._Z9block_sumPKfPfm)
        /*0064*/ 	.short	0x0380
        /*0066*/ 	.short	0x0018


	//----- nvinfo : EIATTR_SW_WAR
	.align		4
.L_17:
        /*0068*/ 	.byte	0x04, 0x36
        /*006a*/ 	.short	(.L_19 - .L_18)
.L_18:
        /*006c*/ 	.word	0x00000008
.L_19:


//--------------------- .nv.callgraph             --------------------------
	.section	.nv.callgraph,"",@"SHT_CUDA_CALLGRAPH"
	.align	4
	.sectionentsize	8
	.align		4
        /*0000*/ 	.word	0x00000000
	.align		4
        /*0004*/ 	.word	0xffffffff
	.align		4
        /*0008*/ 	.word	0x00000000
	.align		4
        /*000c*/ 	.word	0xfffffffe
	.align		4
        /*0010*/ 	.word	0x00000000
	.align		4
        /*0014*/ 	.word	0xfffffffd
	.align		4
        /*0018*/ 	.word	0x00000000
	.align		4
        /*001c*/ 	.word	0xfffffffc


//--------------------- .text._Z9block_sumPKfPfm  --------------------------
	.section	.text._Z9block_sumPKfPfm,"ax",@progbits
	.align	128
        .global         _Z9block_sumPKfPfm
        .type           _Z9block_sumPKfPfm,@function
        .size           _Z9block_sumPKfPfm,(.L_x_3 - _Z9block_sumPKfPfm)
        .other          _Z9block_sumPKfPfm,@"STO_CUDA_ENTRY STV_DEFAULT"
_Z9block_sumPKfPfm:
.text._Z9block_sumPKfPfm:
[----:B------:R-:W-:Y:S01]  /*0000*/  LDC R1, c[0x0][0x37c] ;  /* 0x0000df00ff017b82 */ /* 0x000fe20000000800 */
[----:B------:R-:W0:Y:S01]  /*0010*/  S2R R7, SR_CTAID.X ;  /* 0x0000000000077919 */ /* 0x000e220000002500 */
[----:B------:R-:W0:Y:S01]  /*0020*/  LDCU UR8, c[0x0][0x360] ;  /* 0x00006c00ff0877ac */ /* 0x000e220008000800 */
[----:B------:R-:W-:Y:S01]  /*0030*/  IMAD.MOV.U32 R4, RZ, RZ, RZ ;  /* 0x000000ffff047224 */ /* 0x000fe200078e00ff */
[----:B------:R-:W0:Y:S01]  /*0040*/  S2R R6, SR_TID.X ;  /* 0x0000000000067919 */ /* 0x000e220000002100 */
[----:B------:R-:W1:Y:S01]  /*0050*/  LDCU.64 UR4, c[0x0][0x390] ;  /* 0x00007200ff0477ac */ /* 0x000e620008000a00 */
[----:B------:R-:W2:Y:S01]  /*0060*/  LDCU.64 UR6, c[0x0][0x358] ;  /* 0x00006b00ff0677ac */ /* 0x000ea20008000a00 */
[----:B0-----:R-:W-:-:S05]  /*0070*/  IMAD R0, R7, UR8, R6 ;  /* 0x0000000807007c24 */ /* 0x001fca000f8e0206 */
[----:B-1----:R-:W-:-:S04]  /*0080*/  ISETP.GE.U32.AND P0, PT, R0, UR4, PT ;  /* 0x0000000400007c0c */ /* 0x002fc8000bf06070 */
[----:B------:R-:W-:-:S13]  /*0090*/  ISETP.GE.U32.AND.EX P0, PT, RZ, UR5, PT, P0 ;  /* 0x00000005ff007c0c */ /* 0x000fda000bf06100 */
[----:B------:R-:W0:Y:S02]  /*00a0*/  @!P0 LDC.64 R2, c[0x0][0x380] ;  /* 0x0000e000ff028b82 */ /* 0x000e240000000a00 */
[----:B0-----:R-:W-:-:S04]  /*00b0*/  @!P0 LEA R2, P1, R0, R2, 0x2 ;  /* 0x0000000200028211 */ /* 0x001fc800078210ff */
[----:B------:R-:W-:-:S05]  /*00c0*/  @!P0 LEA.HI.X R3, R0, R3, RZ, 0x2, P1 ;  /* 0x0000000300038211 */ /* 0x000fca00008f14ff */
[----:B--2---:R-:W2:Y:S01]  /*00d0*/  @!P0 LDG.E R4, desc[UR6][R2.64] ;  /* 0x0000000602048981 */ /* 0x004ea2000c1e1900 */
[----:B------:R-:W0:Y:S01]  /*00e0*/  S2UR UR5, SR_CgaCtaId ;  /* 0x00000000000579c3 */ /* 0x000e220000008800 */
[----:B------:R-:W-:Y:S01]  /*00f0*/  IMAD.U32 R0, RZ, RZ, UR8 ;  /* 0x00000008ff007e24 */ /* 0x000fe2000f8e00ff */
[----:B------:R-:W-:Y:S01]  /*0100*/  UMOV UR4, 0x400 ;  /* 0x0000040000047882 */ /* 0x000fe20000000000 */
[----:B------:R-:W-:-:S03]  /*0110*/  ISETP.NE.AND P0, PT, R6, RZ, PT ;  /* 0x000000ff0600720c */ /* 0x000fc60003f05270 */
[----:B------:R-:W-:Y:S01]  /*0120*/  ISETP.GE.U32.AND P1, PT, R0, 0x2, PT ;  /* 0x000000020000780c */ /* 0x000fe20003f26070 */
[----:B0-----:R-:W-:-:S06]  /*0130*/  ULEA UR4, UR5, UR4, 0x18 ;  /* 0x0000000405047291 */ /* 0x001fcc000f8ec0ff */
[----:B------:R-:W-:-:S05]  /*0140*/  LEA R5, R6, UR4, 0x2 ;  /* 0x0000000406057c11 */ /* 0x000fca000f8e10ff */
[----:B--2---:R0:W-:Y:S01]  /*0150*/  STS [R5], R4 ;  /* 0x0000000405007388 */ /* 0x0041e20000000800 */
[----:B------:R-:W-:Y:S06]  /*0160*/  BAR.SYNC.DEFER_BLOCKING 0x0 ;  /* 0x0000000000007b1d */ /* 0x000fec0000010000 */
[----:B------:R-:W-:Y:S05]  /*0170*/  @!P1 BRA `(.L_x_0) ;  /* 0x00000000002c9947 */ /* 0x000fea0003800000 */
.L_x_1:
[----:B------:R-:W-:-:S04]  /*0180*/  SHF.R.U32.HI R8, RZ, 0x1, R0 ;  /* 0x00000001ff087819 */ /* 0x000fc80000011600 */
[----:B------:R-:W-:-:S13]  /*0190*/  ISETP.GE.U32.AND P1, PT, R6, R8, PT ;  /* 0x000000080600720c */ /* 0x000fda0003f26070 */
[----:B------:R-:W-:Y:S01]  /*01a0*/  @!P1 IMAD R2, R8, 0x4, R5 ;  /* 0x0000000408029824 */ /* 0x000fe200078e0205 */
[----:B------:R-:W-:Y:S05]  /*01b0*/  @!P1 LDS R3, [R5] ;  /* 0x0000000005039984 */ /* 0x000fea0000000800 */
[----:B------:R-:W0:Y:S02]  /*01c0*/  @!P1 LDS R2, [R2] ;  /* 0x0000000002029984 */ /* 0x000e240000000800 */
[----:B0-----:R-:W-:-:S05]  /*01d0*/  @!P1 FADD R4, R2, R3 ;  /* 0x0000000302049221 */ /* 0x001fca0000000000 */
[----:B------:R1:W-:Y:S01]  /*01e0*/  @!P1 STS [R5], R4 ;  /* 0x0000000405009388 */ /* 0x0003e20000000800 */
[----:B------:R-:W-:Y:S01]  /*01f0*/  BAR.SYNC.DEFER_BLOCKING 0x0 ;  /* 0x0000000000007b1d */ /* 0x000fe20000010000 */
[----:B------:R-:W-:Y:S01]  /*0200*/  ISETP.GT.U32.AND P1, PT, R0, 0x3, PT ;  /* 0x000000030000780c */ /* 0x000fe20003f24070 */
[----:B------:R-:W-:-:S12]  /*0210*/  IMAD.MOV.U32 R0, RZ, RZ, R8 ;  /* 0x000000ffff007224 */ /* 0x000fd800078e0008 */
[----:B-1----:R-:W-:Y:S05]  /*0220*/  @P1 BRA `(.L_x_1) ;  /* 0xfffffffc00d41947 */ /* 0x002fea000383ffff */
.L_x_0:
[----:B------:R-:W-:Y:S05]  /*0230*/  @P0 EXIT ;  /* 0x000000000000094d */ /* 0x000fea0003800000 */
[----:B------:R-:W1:Y:S01]  /*0240*/  S2UR UR5, SR_CgaCtaId ;  /* 0x00000000000579c3 */ /* 0x000e620000008800 */
[----:B------:R-:W-:-:S07]  /*0250*/  UMOV UR4, 0x400 ;  /* 0x0000040000047882 */ /* 0x000fce0000000000 */
[----:B------:R-:W2:Y:S01]  /*0260*/  LDC.64 R2, c[0x0][0x388] ;  /* 0x0000e200ff027b82 */ /* 0x000ea20000000a00 */
[----:B-1----:R-:W-:Y:S01]  /*0270*/  ULEA UR4, UR5, UR4, 0x18 ;  /* 0x0000000405047291 */ /* 0x002fe2000f8ec0ff */
[----:B--2---:R-:W-:-:S08]  /*0280*/  IMAD.WIDE.U32 R2, R7, 0x4, R2 ;  /* 0x0000000407027825 */ /* 0x004fd000078e0002 */
[----:B0-----:R-:W0:Y:S04]  /*0290*/  LDS R5, [UR4] ;  /* 0x00000004ff057984 */ /* 0x001e280008000800 */
[----:B0-----:R-:W-:Y:S01]  /*02a0*/  STG.E desc[UR6][R2.64], R5 ;  /* 0x0000000502007986 */ /* 0x001fe2000c101906 */
[----:B------:R-:W-:Y:S05]  /*02b0*/  EXIT ;  /* 0x000000000000794d */ /* 0x000fea0003800000 */
.L_x_2:
[----:B------:R-:W-:-:S00]  /*02c0*/  BRA `(.L_x_2) ;  /* 0xfffffffc00fc7947 */ /* 0x000fc0000383ffff */
[----:B------:R-:W-:-:S00]  /*02d0*/  NOP ;  /* 0x0000000000007918 */ /* 0x000fc00000000000 */
        /* <DEDUP_REMOVED lines=10> */
.L_x_3:


//--------------------- .nv.shared._Z9block_sumPKfPfm --------------------------
	.section	.nv.shared._Z9block_sumPKfPfm,"aw",@nobits
	.sectionflags	@""
	.align	16
	.zero		1024


//--------------------- .nv.shared.reserved.0     --------------------------
	.section	.nv.shared.reserved.0,"aw",@nobits
	.weak		__nv_reservedSMEM_offset_0_alias
	.size		__nv_reservedSMEM_offset_0_alias, 0, 64
	.other		__nv_reservedSMEM_offset_0_alias,@"STO_CUDA_RESERVED_SHARED STV_DEFAULT"
__nv_reservedSMEM_offset_0_alias:
	.zero		0
	.zero		64


//--------------------- .nv.constant0._Z9block_sumPKfPfm --------------------------
	.section	.nv.constant0._Z9block_sumPKfPfm,"a",@progbits
	.sectionflags	@""
	.align	4
.nv.constant0._Z9block_sumPKfPfm:
	.zero		920


//--------------------- SYMBOLS --------------------------

	.type		.nv.reservedSmem.offset0,@object
	.size		.nv.reservedSmem.offset0,0x4
	.type		.nv.reservedSmem.cap,@object
	.size		.nv.reservedSmem.cap,0x4
